//
// Generated by NVIDIA NVVM Compiler
//
// Compiler Build ID: CL-36424714
// Cuda compilation tools, release 13.0, V13.0.88
// Based on NVVM 20.0.0
//

.version 9.0
.target sm_100
.address_size 64

	// .globl	_Z11gelu_kernelPKfPfii

.visible .entry _Z11gelu_kernelPKfPfii(
	.param .u64 .ptr .align 1 _Z11gelu_kernelPKfPfii_param_0,
	.param .u64 .ptr .align 1 _Z11gelu_kernelPKfPfii_param_1,
	.param .u32 _Z11gelu_kernelPKfPfii_param_2,
	.param .u32 _Z11gelu_kernelPKfPfii_param_3
)
{
	.reg .pred 	%p<7>;
	.reg .b32 	%r<14>;
	.reg .b32 	%f<57>;
	.reg .b64 	%rd<8>;

	ld.param.u64 	%rd1, [_Z11gelu_kernelPKfPfii_param_0];
	ld.param.u64 	%rd2, [_Z11gelu_kernelPKfPfii_param_1];
	ld.param.u32 	%r4, [_Z11gelu_kernelPKfPfii_param_2];
	ld.param.u32 	%r3, [_Z11gelu_kernelPKfPfii_param_3];
	mov.u32 	%r5, %ctaid.x;
	mov.u32 	%r6, %ntid.x;
	mov.u32 	%r7, %tid.x;
	mad.lo.s32 	%r1, %r5, %r6, %r7;
	mov.u32 	%r8, %ctaid.y;
	mov.u32 	%r9, %ntid.y;
	mov.u32 	%r10, %tid.y;
	mad.lo.s32 	%r2, %r8, %r9, %r10;
	setp.ge.s32 	%p1, %r2, %r4;
	setp.ge.s32 	%p2, %r1, %r3;
	or.pred  	%p3, %p1, %p2;
	@%p3 bra 	$L__BB0_2;
	cvta.to.global.u64 	%rd3, %rd1;
	cvta.to.global.u64 	%rd4, %rd2;
	mad.lo.s32 	%r11, %r3, %r2, %r1;
	mul.wide.s32 	%rd5, %r11, 4;
	add.s64 	%rd6, %rd3, %rd5;
	ld.global.f32 	%f1, [%rd6];
	mul.f32 	%f2, %f1, 0f3F000000;
	mul.f32 	%f3, %f1, 0f3F3504F3;
	abs.f32 	%f4, %f3;
	add.f32 	%f5, %f4, 0fC0800000;
	add.f32 	%f6, %f4, 0f40800000;
	rcp.approx.ftz.f32 	%f7, %f6;
	mul.rn.f32 	%f8, %f5, %f7;
	add.f32 	%f9, %f8, 0f3F800000;
	fma.rn.f32 	%f10, %f9, 0fC0800000, %f4;
	neg.f32 	%f11, %f8;
	fma.rn.f32 	%f12, %f11, %f4, %f10;
	fma.rn.f32 	%f13, %f7, %f12, %f8;
	fma.rn.f32 	%f14, %f13, 0f3A69A091, 0f3BE6E05B;
	fma.rn.f32 	%f15, %f14, %f13, 0fBC81FB4B;
	fma.rn.f32 	%f16, %f15, %f13, 0f3D15373B;
	fma.rn.f32 	%f17, %f16, %f13, 0fBD887C5A;
	fma.rn.f32 	%f18, %f17, %f13, 0f3DC021D5;
	fma.rn.f32 	%f19, %f18, %f13, 0fBDCED424;
	fma.rn.f32 	%f20, %f19, %f13, 0f3D8B74DE;
	fma.rn.f32 	%f21, %f20, %f13, 0f3C7BF170;
	fma.rn.f32 	%f22, %f21, %f13, 0fBE0EF8D4;
	fma.rn.f32 	%f23, %f22, %f13, 0f3F9DD2C9;
	fma.rn.f32 	%f24, %f4, 0f40000000, 0f3F800000;
	rcp.approx.ftz.f32 	%f25, %f24;
	mul.rn.f32 	%f26, %f23, %f25;
	mul.f32 	%f27, %f26, 0fC0000000;
	fma.rn.f32 	%f28, %f4, %f27, %f23;
	sub.f32 	%f29, %f28, %f26;
	fma.rn.f32 	%f30, %f29, %f25, %f26;
	neg.f32 	%f31, %f4;
	mul.f32 	%f32, %f4, %f31;
	mov.f32 	%f33, 0f3FB8AA3B;
	mul.rn.f32 	%f34, %f32, %f33;
	cvt.rzi.f32.f32 	%f35, %f34;
	abs.f32 	%f36, %f35;
	setp.gt.f32 	%p4, %f36, 0f42FC0000;
	mov.f32 	%f37, 0f42FC0000;
	copysign.f32 	%f38, %f35, %f37;
	selp.f32 	%f39, %f38, %f35, %p4;
	fma.rn.f32 	%f40, %f39, 0fBF317218, %f32;
	fma.rn.f32 	%f41, %f39, 0f3102E308, %f40;
	mul.f32 	%f42, %f41, 0f3FB8AA3B;
	add.f32 	%f43, %f39, 0f4B40007F;
	mov.b32 	%r12, %f43;
	shl.b32 	%r13, %r12, 23;
	mov.b32 	%f44, %r13;
	ex2.approx.ftz.f32 	%f45, %f42;
	mul.f32 	%f46, %f45, %f44;
	neg.f32 	%f47, %f32;
	fma.rn.f32 	%f48, %f31, %f4, %f47;
	fma.rn.f32 	%f49, %f46, %f48, %f46;
	mul.f32 	%f50, %f49, %f30;
	setp.gt.f32 	%p5, %f4, 0f4120E148;
	selp.f32 	%f51, 0f00000000, %f50, %p5;
	setp.lt.f32 	%p6, %f3, 0f00000000;
	mov.f32 	%f52, 0f40000000;
	sub.f32 	%f53, %f52, %f51;
	selp.f32 	%f54, %f53, %f51, %p6;
	add.f32 	%f55, %f54, 0f3F800000;
	mul.f32 	%f56, %f2, %f55;
	add.s64 	%rd7, %rd4, %rd5;
	st.global.f32 	[%rd7], %f56;
$L__BB0_2:
	ret;

}


// ===== COMPILED SASS (sm_100) =====

	.target	sm_100

	.elftype	@"ET_EXEC"


//--------------------- .note.nv.tkinfo           --------------------------
	.section	.note.nv.tkinfo,"",@"SHT_NOTE"
	.sectionflags	@"SHF_NOTE_NV_TKINFO"
	.tkinfo
        /*0018*/ 	.word	0x00000002
        /*0030*/ 	.string	""
        /*0030*/ 	.string	"ptxas"
        /*0030*/ 	.string	"Cuda compilation tools, release 13.0, V13.0.88"
        /*0030*/ 	.string	"Build cuda_13.0.r13.0/compiler.36424714_0"
        /*0030*/ 	.string	"-arch sm_100 -m 64 "



//--------------------- .note.nv.cuinfo           --------------------------
	.section	.note.nv.cuinfo,"",@"SHT_NOTE"
	.sectionflags	@"SHF_NOTE_NV_CUINFO"
        /*0018*/ 	.short	0x0002
        /*001a*/ 	.short	0x0064
        /*001c*/ 	.short	0x0082
	.zero		2


//--------------------- .nv.info                  --------------------------
	.section	.nv.info,"",@"SHT_CUDA_INFO"
	.align	4


	//----- nvinfo : EIATTR_REGCOUNT
	.align		4
        /*0000*/ 	.byte	0x04, 0x2f
        /*0002*/ 	.short	(.L_1 - .L_0)
	.align		4
.L_0:
        /*0004*/ 	.word	index@(_Z11gelu_kernelPKfPfii)
        /*0008*/ 	.word	0x0000000f


	//----- nvinfo : EIATTR_FRAME_SIZE
	.align		4
.L_1:
        /*000c*/ 	.byte	0x04, 0x11
        /*000e*/ 	.short	(.L_3 - .L_2)
	.align		4
.L_2:
        /*0010*/ 	.word	index@(_Z11gelu_kernelPKfPfii)
        /*0014*/ 	.word	0x00000000


	//----- nvinfo : EIATTR_MIN_STACK_SIZE
	.align		4
.L_3:
        /*0018*/ 	.byte	0x04, 0x12
        /*001a*/ 	.short	(.L_5 - .L_4)
	.align		4
.L_4:
        /*001c*/ 	.word	index@(_Z11gelu_kernelPKfPfii)
        /*0020*/ 	.word	0x00000000
.L_5:


//--------------------- .nv.compat                --------------------------
	.section	.nv.compat,"",@"SHT_CUDA_COMPAT_INFO"
	.align	4
        /*0000*/ 	.byte	0x02, 0x09, 0x00, 0x00, 0x02, 0x02, 0x01, 0x00, 0x02, 0x05, 0x05, 0x00, 0x03, 0x07, 0x01, 0x01
        /*0010*/ 	.byte	0x02, 0x03, 0x00, 0x00, 0x02, 0x06, 0x01, 0x00, 0x04, 0x0b, 0x08, 0x00, 0x01, 0x00, 0x00, 0x00
        /*0020*/ 	.byte	0x00, 0x00, 0x00, 0x00


//--------------------- .nv.info._Z11gelu_kernelPKfPfii --------------------------
	.section	.nv.info._Z11gelu_kernelPKfPfii,"",@"SHT_CUDA_INFO"
	.sectionflags	@""
	.align	4


	//----- nvinfo : EIATTR_CUDA_API_VERSION
	.align		4
        /*0000*/ 	.byte	0x04, 0x37
        /*0002*/ 	.short	(.L_7 - .L_6)
.L_6:
        /*0004*/ 	.word	0x00000082


	//----- nvinfo : EIATTR_KPARAM_INFO
	.align		4
.L_7:
        /*0008*/ 	.byte	0x04, 0x17
        /*000a*/ 	.short	(.L_9 - .L_8)
.L_8:
        /*000c*/ 	.word	0x00000000
        /*0010*/ 	.short	0x0003
        /*0012*/ 	.short	0x0014
        /*0014*/ 	.byte	0x00, 0xf0, 0x11, 0x00


	//----- nvinfo : EIATTR_KPARAM_INFO
	.align		4
.L_9:
        /*0018*/ 	.byte	0x04, 0x17
        /*001a*/ 	.short	(.L_11 - .L_10)
.L_10:
        /*001c*/ 	.word	0x00000000
        /*0020*/ 	.short	0x0002
        /*0022*/ 	.short	0x0010
        /*0024*/ 	.byte	0x00, 0xf0, 0x11, 0x00


	//----- nvinfo : EIATTR_KPARAM_INFO
	.align		4
.L_11:
        /*0028*/ 	.byte	0x04, 0x17
        /*002a*/ 	.short	(.L_13 - .L_12)
.L_12:
        /*002c*/ 	.word	0x00000000
        /*0030*/ 	.short	0x0001
        /*0032*/ 	.short	0x0008
        /*0034*/ 	.byte	0x00, 0xf5, 0x21, 0x00


	//----- nvinfo : EIATTR_KPARAM_INFO
	.align		4
.L_13:
        /*0038*/ 	.byte	0x04, 0x17
        /*003a*/ 	.short	(.L_15 - .L_14)
.L_14:
        /*003c*/ 	.word	0x00000000
        /*0040*/ 	.short	0x0000
        /*0042*/ 	.short	0x0000
        /*0044*/ 	.byte	0x00, 0xf5, 0x21, 0x00


	//----- nvinfo : EIATTR_SPARSE_MMA_MASK
	.align		4
.L_15:
        /*0048*/ 	.byte	0x03, 0x50
        /*004a*/ 	.short	0x0000


	//----- nvinfo : EIATTR_MAXREG_COUNT
	.align		4
        /*004c*/ 	.byte	0x03, 0x1b
        /*004e*/ 	.short	0x00ff


	//----- nvinfo : EIATTR_MERCURY_ISA_VERSION
	.align		4
        /*0050*/ 	.byte	0x03, 0x5f
        /*0052*/ 	.short	0x0101


	//----- nvinfo : EIATTR_VRC_CTA_INIT_COUNT
	.align		4
        /*0054*/ 	.byte	0x02, 0x4a
	.zero		1
	.zero		1


	//----- nvinfo : EIATTR_EXIT_INSTR_OFFSETS
	.align		4
        /*0058*/ 	.byte	0x04, 0x1c
        /*005a*/ 	.short	(.L_17 - .L_16)


	//   ....[0]....
.L_16:
        /*005c*/ 	.word	0x000000c0


	//   ....[1]....
        /*0060*/ 	.word	0x00000490


	//----- nvinfo : EIATTR_CBANK_PARAM_SIZE
	.align		4
.L_17:
        /*0064*/ 	.byte	0x03, 0x19
        /*0066*/ 	.short	0x0018


	//----- nvinfo : EIATTR_PARAM_CBANK
	.align		4
        /*0068*/ 	.byte	0x04, 0x0a
        /*006a*/ 	.short	(.L_19 - .L_18)
	.align		4
.L_18:
        /*006c*/ 	.word	index@(.nv.constant0._Z11gelu_kernelPKfPfii)
        /*0070*/ 	.short	0x0380
        /*0072*/ 	.short	0x0018


	//----- nvinfo : EIATTR_SW_WAR
	.align		4
.L_19:
        /*0074*/ 	.byte	0x04, 0x36
        /*0076*/ 	.short	(.L_21 - .L_20)
.L_20:
        /*0078*/ 	.word	0x00000008
.L_21:


//--------------------- .nv.callgraph             --------------------------
	.section	.nv.callgraph,"",@"SHT_CUDA_CALLGRAPH"
	.align	4
	.sectionentsize	8
	.align		4
        /*0000*/ 	.word	0x00000000
	.align		4
        /*0004*/ 	.word	0xffffffff
	.align		4
        /*0008*/ 	.word	0x00000000
	.align		4
        /*000c*/ 	.word	0xfffffffe
	.align		4
        /*0010*/ 	.word	0x00000000
	.align		4
        /*0014*/ 	.word	0xfffffffd
	.align		4
        /*0018*/ 	.word	0x00000000
	.align		4
        /*001c*/ 	.word	0xfffffffc


//--------------------- .text._Z11gelu_kernelPKfPfii --------------------------
	.section	.text._Z11gelu_kernelPKfPfii,"ax",@progbits
	.align	128
        .global         _Z11gelu_kernelPKfPfii
        .type           _Z11gelu_kernelPKfPfii,@function
        .size           _Z11gelu_kernelPKfPfii,(.L_x_1 - _Z11gelu_kernelPKfPfii)
        .other          _Z11gelu_kernelPKfPfii,@"STO_CUDA_ENTRY STV_DEFAULT"
_Z11gelu_kernelPKfPfii:
.text._Z11gelu_kernelPKfPfii:
[----:B------:R-:W-:Y:S01]  /*0000*/  LDC R1, c[0x0][0x37c] ;  /* 0x0000df00ff017b82 */ /* 0x000fe20000000800 */
[----:B------:R-:W0:Y:S07]  /*0010*/  S2R R3, SR_TID.X ;  /* 0x0000000000037919 */ /* 0x000e2e0000002100 */
[----:B------:R-:W0:Y:S01]  /*0020*/  S2UR UR4, SR_CTAID.X ;  /* 0x00000000000479c3 */ /* 0x000e220000002500 */
[----:B------:R-:W1:Y:S01]  /*0030*/  LDCU.64 UR6, c[0x0][0x390] ;  /* 0x00007200ff0677ac */ /* 0x000e620008000a00 */
[----:B------:R-:W2:Y:S06]  /*0040*/  S2R R5, SR_TID.Y ;  /* 0x0000000000057919 */ /* 0x000eac0000002200 */
[----:B------:R-:W0:Y:S08]  /*0050*/  LDC R0, c[0x0][0x360] ;  /* 0x0000d800ff007b82 */ /* 0x000e300000000800 */
[----:B------:R-:W2:Y:S08]  /*0060*/  S2UR UR5, SR_CTAID.Y ;  /* 0x00000000000579c3 */ /* 0x000eb00000002600 */
[----:B------:R-:W2:Y:S01]  /*0070*/  LDC R2, c[0x0][0x364] ;  /* 0x0000d900ff027b82 */ /* 0x000ea20000000800 */
[----:B0-----:R-:W-:-:S05]  /*0080*/  IMAD R0, R0, UR4, R3 ;  /* 0x0000000400007c24 */ /* 0x001fca000f8e0203 */
[----:B-1----:R-:W-:Y:S01]  /*0090*/  ISETP.GE.AND P0, PT, R0, UR7, PT ;  /* 0x0000000700007c0c */ /* 0x002fe2000bf06270 */
[----:B--2---:R-:W-:-:S05]  /*00a0*/  IMAD R3, R2, UR5, R5 ;  /* 0x0000000502037c24 */ /* 0x004fca000f8e0205 */
[----:B------:R-:W-:-:S13]  /*00b0*/  ISETP.GE.OR P0, PT, R3, UR6, P0 ;  /* 0x0000000603007c0c */ /* 0x000fda0008706670 */
[----:B------:R-:W-:Y:S05]  /*00c0*/  @P0 EXIT ;  /* 0x000000000000094d */ /* 0x000fea0003800000 */
[----:B------:R-:W0:Y:S01]  /*00d0*/  LDC.64 R6, c[0x0][0x380] ;  /* 0x0000e000ff067b82 */ /* 0x000e220000000a00 */
[----:B------:R-:W1:Y:S01]  /*00e0*/  LDCU.64 UR4, c[0x0][0x358] ;  /* 0x00006b00ff0477ac */ /* 0x000e620008000a00 */
[----:B------:R-:W-:-:S04]  /*00f0*/  IMAD R0, R3, UR7, R0 ;  /* 0x0000000703007c24 */ /* 0x000fc8000f8e0200 */
[----:B0-----:R-:W-:-:S05]  /*0100*/  IMAD.WIDE R6, R0, 0x4, R6 ;  /* 0x0000000400067825 */ /* 0x001fca00078e0206 */
[----:B-1----:R0:W2:Y:S02]  /*0110*/  LDG.E R2, desc[UR4][R6.64] ;  /* 0x0000000406027981 */ /* 0x0020a4000c1e1900 */
[----:B0-----:R-:W-:Y:S01]  /*0120*/  HFMA2 R7, -RZ, RZ, 0.80126953125, -0.00891876220703125 ;  /* 0x3a69a091ff077431 */ /* 0x001fe200000001ff */
[----:B------:R-:W-:Y:S01]  /*0130*/  MOV R6, 0x42fc0000 ;  /* 0x42fc000000067802 */ /* 0x000fe20000000f00 */
[C---:B--2---:R-:W-:Y:S01]  /*0140*/  FMUL R3, R2.reuse, 0.70710676908493041992 ;  /* 0x3f3504f302037820 */ /* 0x044fe20000400000 */
[----:B------:R-:W-:-:S03]  /*0150*/  FMUL R2, R2, 0.5 ;  /* 0x3f00000002027820 */ /* 0x000fc60000400000 */
[C---:B------:R-:W-:Y:S01]  /*0160*/  FADD R5, |R3|.reuse, 4 ;  /* 0x4080000003057421 */ /* 0x040fe20000000200 */
[C---:B------:R-:W-:Y:S01]  /*0170*/  FADD R4, |R3|.reuse, -4 ;  /* 0xc080000003047421 */ /* 0x040fe20000000200 */
[----:B------:R-:W-:-:S04]  /*0180*/  FSETP.GEU.AND P1, PT, R3, RZ, PT ;  /* 0x000000ff0300720b */ /* 0x000fc80003f2e000 */
[----:B------:R-:W0:Y:S02]  /*0190*/  MUFU.RCP R5, R5 ;  /* 0x0000000500057308 */ /* 0x000e240000001000 */
[----:B0-----:R-:W-:Y:S01]  /*01a0*/  FMUL R8, R4, R5 ;  /* 0x0000000504087220 */ /* 0x001fe20000400000 */
[----:B------:R-:W-:-:S03]  /*01b0*/  FMUL R4, R3, -R3 ;  /* 0x8000000303047220 */ /* 0x000fc60000400000 */
[----:B------:R-:W-:Y:S01]  /*01c0*/  FADD R10, R8, 1 ;  /* 0x3f800000080a7421 */ /* 0x000fe20000000000 */
[----:B------:R-:W-:-:S03]  /*01d0*/  FMUL R9, R4, 1.4426950216293334961 ;  /* 0x3fb8aa3b04097820 */ /* 0x000fc60000400000 */
[----:B------:R-:W-:-:S03]  /*01e0*/  FFMA R10, R10, -4, |R3| ;  /* 0xc08000000a0a7823 */ /* 0x000fc60000000403 */
[----:B------:R-:W0:Y:S01]  /*01f0*/  FRND.TRUNC R9, R9 ;  /* 0x0000000900097307 */ /* 0x000e22000020d000 */
[----:B------:R-:W-:-:S04]  /*0200*/  FFMA R10, |R3|, -R8, R10 ;  /* 0x80000008030a7223 */ /* 0x000fc8000000020a */
[----:B------:R-:W-:Y:S01]  /*0210*/  FFMA R10, R5, R10, R8 ;  /* 0x0000000a050a7223 */ /* 0x000fe20000000008 */
[----:B------:R-:W-:-:S03]  /*0220*/  HFMA2 R8, -RZ, RZ, 2, 0 ;  /* 0x40000000ff087431 */ /* 0x000fc600000001ff */
[----:B------:R-:W-:-:S04]  /*0230*/  FFMA R5, R10, R7, 0.0070457882247865200043 ;  /* 0x3be6e05b0a057423 */ /* 0x000fc80000000007 */
[----:B------:R-:W-:Y:S01]  /*0240*/  FFMA R5, R10, R5, -0.015866896137595176697 ;  /* 0xbc81fb4b0a057423 */ /* 0x000fe20000000005 */
[----:B0-----:R-:W-:-:S03]  /*0250*/  FSETP.GT.AND P0, PT, |R9|, 126, PT ;  /* 0x42fc00000900780b */ /* 0x001fc60003f04200 */
[----:B------:R-:W-:Y:S01]  /*0260*/  FFMA R5, R10, R5, 0.036429625004529953003 ;  /* 0x3d15373b0a057423 */ /* 0x000fe20000000005 */
[----:B------:R-:W-:-:S03]  /*0270*/  LOP3.LUT R6, R6, 0x80000000, R9, 0xb8, !PT ;  /* 0x8000000006067812 */ /* 0x000fc600078eb809 */
[----:B------:R-:W-:Y:S01]  /*0280*/  FFMA R5, R10, R5, -0.066643431782722473145 ;  /* 0xbd887c5a0a057423 */ /* 0x000fe20000000005 */
[----:B------:R-:W-:Y:S01]  /*0290*/  FSEL R9, R6, R9, P0 ;  /* 0x0000000906097208 */ /* 0x000fe20000000000 */
[C---:B------:R-:W-:Y:S01]  /*02a0*/  FFMA R6, |R3|.reuse, R8, 1 ;  /* 0x3f80000003067423 */ /* 0x040fe20000000208 */
[----:B------:R-:W-:Y:S01]  /*02b0*/  FSETP.GT.AND P0, PT, |R3|, 10.05500030517578125, PT ;  /* 0x4120e1480300780b */ /* 0x000fe20003f04200 */
[C---:B------:R-:W-:Y:S02]  /*02c0*/  FFMA R5, R10.reuse, R5, 0.093814529478549957275 ;  /* 0x3dc021d50a057423 */ /* 0x040fe40000000005 */
[C---:B------:R-:W-:Y:S01]  /*02d0*/  FFMA R8, R9.reuse, -0.69314718246459960938, R4 ;  /* 0xbf31721809087823 */ /* 0x040fe20000000004 */
[----:B------:R-:W0:Y:S01]  /*02e0*/  MUFU.RCP R7, R6 ;  /* 0x0000000600077308 */ /* 0x000e220000001000 */
[C---:B------:R-:W-:Y:S02]  /*02f0*/  FFMA R5, R10.reuse, R5, -0.10099056363105773926 ;  /* 0xbdced4240a057423 */ /* 0x040fe40000000005 */
[C---:B------:R-:W-:Y:S01]  /*0300*/  FFMA R8, R9.reuse, 1.9046542121259335545e-09, R8 ;  /* 0x3102e30809087823 */ /* 0x040fe20000000008 */
[----:B------:R-:W-:Y:S01]  /*0310*/  FADD R9, R9, 12583039 ;  /* 0x4b40007f09097421 */ /* 0x000fe20000000000 */
[----:B------:R-:W-:-:S02]  /*0320*/  FFMA R5, R10, R5, 0.06809400022029876709 ;  /* 0x3d8b74de0a057423 */ /* 0x000fc40000000005 */
[----:B------:R-:W-:Y:S02]  /*0330*/  FMUL R11, R8, 1.4426950216293334961 ;  /* 0x3fb8aa3b080b7820 */ /* 0x000fe40000400000 */
[C---:B------:R-:W-:Y:S01]  /*0340*/  FFMA R5, R10.reuse, R5, 0.015377387404441833496 ;  /* 0x3c7bf1700a057423 */ /* 0x040fe20000000005 */
[----:B------:R-:W-:Y:S01]  /*0350*/  SHF.L.U32 R9, R9, 0x17, RZ ;  /* 0x0000001709097819 */ /* 0x000fe200000006ff */
[----:B------:R-:W1:Y:S02]  /*0360*/  MUFU.EX2 R12, R11 ;  /* 0x0000000b000c7308 */ /* 0x000e640000000800 */
[----:B------:R-:W-:-:S04]  /*0370*/  FFMA R5, R10, R5, -0.1396210789680480957 ;  /* 0xbe0ef8d40a057423 */ /* 0x000fc80000000005 */
[----:B------:R-:W-:-:S04]  /*0380*/  FFMA R10, R10, R5, 1.232995152473449707 ;  /* 0x3f9dd2c90a0a7423 */ /* 0x000fc80000000005 */
[----:B0-----:R-:W-:-:S04]  /*0390*/  FMUL R8, R10, R7 ;  /* 0x000000070a087220 */ /* 0x001fc80000400000 */
[----:B------:R-:W-:Y:S01]  /*03a0*/  FMUL R5, R8, -2 ;  /* 0xc000000008057820 */ /* 0x000fe20000400000 */
[----:B-1----:R-:W-:-:S03]  /*03b0*/  FMUL R9, R9, R12 ;  /* 0x0000000c09097220 */ /* 0x002fc60000400000 */
[C---:B------:R-:W-:Y:S01]  /*03c0*/  FFMA R5, |R3|.reuse, R5, R10 ;  /* 0x0000000503057223 */ /* 0x040fe2000000020a */
[----:B------:R-:W-:-:S03]  /*03d0*/  FFMA R10, -|R3|, |R3|, -R4 ;  /* 0x40000003030a7223 */ /* 0x000fc60000000b04 */
[----:B------:R-:W-:Y:S01]  /*03e0*/  FADD R6, -R8, R5 ;  /* 0x0000000508067221 */ /* 0x000fe20000000100 */
[----:B------:R-:W-:Y:S01]  /*03f0*/  FFMA R9, R9, R10, R9 ;  /* 0x0000000a09097223 */ /* 0x000fe20000000009 */
[----:B------:R-:W0:Y:S02]  /*0400*/  LDC.64 R4, c[0x0][0x388] ;  /* 0x0000e200ff047b82 */ /* 0x000e240000000a00 */
[----:B------:R-:W-:-:S04]  /*0410*/  FFMA R6, R7, R6, R8 ;  /* 0x0000000607067223 */ /* 0x000fc80000000008 */
[----:B------:R-:W-:-:S05]  /*0420*/  FMUL R6, R6, R9 ;  /* 0x0000000906067220 */ /* 0x000fca0000400000 */
[----:B------:R-:W-:-:S05]  /*0430*/  FSEL R6, R6, RZ, !P0 ;  /* 0x000000ff06067208 */ /* 0x000fca0004000000 */
[----:B------:R-:W-:-:S04]  /*0440*/  @!P1 FADD R6, -R6, 2 ;  /* 0x4000000006069421 */ /* 0x000fc80000000100 */
[----:B------:R-:W-:Y:S01]  /*0450*/  FADD R3, R6, 1 ;  /* 0x3f80000006037421 */ /* 0x000fe20000000000 */
[----:B0-----:R-:W-:-:S04]  /*0460*/  IMAD.WIDE R4, R0, 0x4, R4 ;  /* 0x0000000400047825 */ /* 0x001fc800078e0204 */
[----:B------:R-:W-:-:S05]  /*0470*/  FMUL R3, R2, R3 ;  /* 0x0000000302037220 */ /* 0x000fca0000400000 */
[----:B------:R-:W-:Y:S01]  /*0480*/  STG.E desc[UR4][R4.64], R3 ;  /* 0x0000000304007986 */ /* 0x000fe2000c101904 */
[----:B------:R-:W-:Y:S05]  /*0490*/  EXIT ;  /* 0x000000000000794d */ /* 0x000fea0003800000 */
.L_x_0:
[----:B------:R-:W-:-:S00]  /*04a0*/  BRA `(.L_x_0) ;  /* 0xfffffffc00fc7947 */ /* 0x000fc0000383ffff */
[----:B------:R-:W-:-:S00]  /*04b0*/  NOP ;  /* 0x0000000000007918 */ /* 0x000fc00000000000 */
        /* <DEDUP_REMOVED lines=12> */
.L_x_1:


//--------------------- .nv.shared.reserved.0     --------------------------
	.section	.nv.shared.reserved.0,"aw",@nobits
	.weak		__nv_reservedSMEM_offset_0_alias
	.size		__nv_reservedSMEM_offset_0_alias, 0, 64
	.other		__nv_reservedSMEM_offset_0_alias,@"STO_CUDA_RESERVED_SHARED STV_DEFAULT"
__nv_reservedSMEM_offset_0_alias:
	.zero		0
	.zero		64


//--------------------- .nv.constant0._Z11gelu_kernelPKfPfii --------------------------
	.section	.nv.constant0._Z11gelu_kernelPKfPfii,"a",@progbits
	.sectionflags	@""
	.align	4
.nv.constant0._Z11gelu_kernelPKfPfii:
	.zero		920


//--------------------- SYMBOLS --------------------------

	.type		.nv.reservedSmem.offset0,@object
	.size		.nv.reservedSmem.offset0,0x4
